//
// Generated by NVIDIA NVVM Compiler
//
// Compiler Build ID: CL-36424714
// Cuda compilation tools, release 13.0, V13.0.88
// Based on NVVM 20.0.0
//

.version 9.0
.target sm_100
.address_size 64

	// .globl	flipFaces

.visible .entry flipFaces(
	.param .u64 .ptr .align 1 flipFaces_param_0,
	.param .u64 .ptr .align 1 flipFaces_param_1,
	.param .u64 .ptr .align 1 flipFaces_param_2,
	.param .u64 .ptr .align 1 flipFaces_param_3,
	.param .u32 flipFaces_param_4
)
{
	.reg .pred 	%p<8>;
	.reg .b32 	%r<12>;
	.reg .b32 	%f<8>;
	.reg .b64 	%rd<19>;
	.reg .b64 	%fd<4>;

	ld.param.u64 	%rd3, [flipFaces_param_0];
	ld.param.u64 	%rd6, [flipFaces_param_1];
	ld.param.u64 	%rd4, [flipFaces_param_2];
	ld.param.u64 	%rd5, [flipFaces_param_3];
	ld.param.u32 	%r3, [flipFaces_param_4];
	cvta.to.global.u64 	%rd1, %rd6;
	mov.u32 	%r4, %ctaid.x;
	mov.u32 	%r5, %ntid.x;
	mov.u32 	%r6, %tid.x;
	mad.lo.s32 	%r1, %r4, %r5, %r6;
	mul.lo.s32 	%r7, %r3, %r3;
	shl.b32 	%r8, %r7, 1;
	setp.ge.s32 	%p1, %r1, %r8;
	@%p1 bra 	$L__BB0_11;
	cvta.to.global.u64 	%rd7, %rd4;
	mul.wide.s32 	%rd8, %r1, 4;
	add.s64 	%rd9, %rd7, %rd8;
	ld.global.u32 	%r9, [%rd9];
	setp.ne.s32 	%p2, %r9, 1;
	@%p2 bra 	$L__BB0_11;
	cvta.to.global.u64 	%rd10, %rd3;
	add.s64 	%rd2, %rd10, %rd8;
	ld.global.u32 	%r2, [%rd2];
	setp.ne.s32 	%p3, %r2, 10;
	@%p3 bra 	$L__BB0_4;
	add.s64 	%rd15, %rd1, %rd8;
	ld.global.f32 	%f7, [%rd15];
	bra.uni 	$L__BB0_6;
$L__BB0_4:
	setp.ne.s32 	%p4, %r2, 5;
	mov.f32 	%f7, 0f00000000;
	@%p4 bra 	$L__BB0_6;
	add.s64 	%rd13, %rd1, %rd8;
	ld.global.f32 	%f5, [%rd13];
	rcp.rn.f32 	%f7, %f5;
$L__BB0_6:
	cvta.to.global.u64 	%rd16, %rd5;
	add.s64 	%rd18, %rd16, %rd8;
	ld.global.f32 	%f6, [%rd18];
	cvt.f64.f32 	%fd1, %f6;
	cvt.f64.f32 	%fd2, %f7;
	mul.f64 	%fd3, %fd2, 0d3FEFFF2E48E8A71E;
	setp.leu.f64 	%p5, %fd3, %fd1;
	@%p5 bra 	$L__BB0_11;
	setp.ne.s32 	%p6, %r2, 5;
	@%p6 bra 	$L__BB0_9;
	mov.b32 	%r11, 10;
	st.global.u32 	[%rd2], %r11;
	bra.uni 	$L__BB0_11;
$L__BB0_9:
	setp.ne.s32 	%p7, %r2, 10;
	@%p7 bra 	$L__BB0_11;
	mov.b32 	%r10, 5;
	st.global.u32 	[%rd2], %r10;
$L__BB0_11:
	ret;

}
	// .globl	consolidateFaces
.visible .entry consolidateFaces(
	.param .u64 .ptr .align 1 consolidateFaces_param_0,
	.param .u64 .ptr .align 1 consolidateFaces_param_1,
	.param .u32 consolidateFaces_param_2,
	.param .u32 consolidateFaces_param_3
)
{
	.reg .pred 	%p<4>;
	.reg .b32 	%r<47>;
	.reg .b64 	%rd<15>;

	ld.param.u64 	%rd1, [consolidateFaces_param_0];
	ld.param.u64 	%rd2, [consolidateFaces_param_1];
	ld.param.u32 	%r4, [consolidateFaces_param_2];
	ld.param.u32 	%r5, [consolidateFaces_param_3];
	mov.u32 	%r6, %ctaid.x;
	mov.u32 	%r7, %ntid.x;
	mov.u32 	%r8, %tid.x;
	mad.lo.s32 	%r9, %r6, %r7, %r8;
	div.u32 	%r1, %r9, %r4;
	add.s32 	%r2, %r1, 1;
	mul.lo.s32 	%r10, %r1, %r4;
	sub.s32 	%r11, %r9, %r10;
	add.s32 	%r3, %r11, 1;
	shl.b32 	%r13, %r4, 1;
	add.s32 	%r14, %r13, -1;
	setp.ge.s32 	%p1, %r2, %r14;
	sub.s32 	%r15, %r14, %r4;
	setp.ge.s32 	%p2, %r3, %r15;
	or.pred  	%p3, %p1, %p2;
	@%p3 bra 	$L__BB1_2;
	mad.lo.s32 	%r17, %r2, %r4, %r3;
	cvta.to.global.u64 	%rd3, %rd2;
	cvta.to.global.u64 	%rd4, %rd1;
	mad.lo.s32 	%r18, %r1, %r4, %r3;
	mul.wide.s32 	%rd5, %r18, 4;
	add.s64 	%rd6, %rd3, %rd5;
	ld.global.u32 	%r19, [%rd6];
	shr.u32 	%r20, %r19, 2;
	and.b32  	%r21, %r20, 1;
	add.s32 	%r22, %r17, %r4;
	mul.wide.s32 	%rd7, %r22, 4;
	add.s64 	%rd8, %rd3, %rd7;
	ld.global.u32 	%r23, [%rd8];
	shl.b32 	%r24, %r23, 2;
	and.b32  	%r25, %r24, 4;
	or.b32  	%r26, %r25, %r21;
	add.s32 	%r27, %r2, %r5;
	add.s32 	%r28, %r27, 1;
	shr.u32 	%r29, %r28, 31;
	add.s32 	%r30, %r28, %r29;
	and.b32  	%r31, %r30, -2;
	sub.s32 	%r32, %r31, %r28;
	add.s32 	%r33, %r17, %r32;
	mul.wide.s32 	%rd9, %r33, 4;
	add.s64 	%rd10, %rd3, %rd9;
	ld.global.u32 	%r34, [%rd10];
	shr.u32 	%r35, %r34, 2;
	and.b32  	%r36, %r35, 2;
	or.b32  	%r37, %r26, %r36;
	shr.u32 	%r38, %r27, 31;
	add.s32 	%r39, %r27, %r38;
	and.b32  	%r40, %r39, -2;
	sub.s32 	%r41, %r27, %r40;
	add.s32 	%r42, %r17, %r41;
	mul.wide.s32 	%rd11, %r42, 4;
	add.s64 	%rd12, %rd3, %rd11;
	ld.global.u32 	%r43, [%rd12];
	shl.b32 	%r44, %r43, 2;
	and.b32  	%r45, %r44, 8;
	or.b32  	%r46, %r37, %r45;
	mul.wide.s32 	%rd13, %r17, 4;
	add.s64 	%rd14, %rd4, %rd13;
	st.global.u32 	[%rd14], %r46;
$L__BB1_2:
	ret;

}


// ===== COMPILED SASS (sm_100) =====

	.target	sm_100

	.elftype	@"ET_EXEC"


//--------------------- .note.nv.tkinfo           --------------------------
	.section	.note.nv.tkinfo,"",@"SHT_NOTE"
	.sectionflags	@"SHF_NOTE_NV_TKINFO"
	.tkinfo
        /*0018*/ 	.word	0x00000002
        /*0030*/ 	.string	""
        /*0030*/ 	.string	"ptxas"
        /*0030*/ 	.string	"Cuda compilation tools, release 13.0, V13.0.88"
        /*0030*/ 	.string	"Build cuda_13.0.r13.0/compiler.36424714_0"
        /*0030*/ 	.string	"-arch sm_100 -m 64 "



//--------------------- .note.nv.cuinfo           --------------------------
	.section	.note.nv.cuinfo,"",@"SHT_NOTE"
	.sectionflags	@"SHF_NOTE_NV_CUINFO"
        /*0018*/ 	.short	0x0002
        /*001a*/ 	.short	0x0064
        /*001c*/ 	.short	0x0082
	.zero		2


//--------------------- .nv.info                  --------------------------
	.section	.nv.info,"",@"SHT_CUDA_INFO"
	.align	4


	//----- nvinfo : EIATTR_REGCOUNT
	.align		4
        /*0000*/ 	.byte	0x04, 0x2f
        /*0002*/ 	.short	(.L_1 - .L_0)
	.align		4
.L_0:
        /*0004*/ 	.word	index@(flipFaces)
        /*0008*/ 	.word	0x00000011


	//----- nvinfo : EIATTR_FRAME_SIZE
	.align		4
.L_1:
        /*000c*/ 	.byte	0x04, 0x11
        /*000e*/ 	.short	(.L_3 - .L_2)
	.align		4
.L_2:
        /*0010*/ 	.word	index@($__internal_0_$__cuda_sm20_rcp_rn_f32_slowpath)
        /*0014*/ 	.word	0x00000000


	//----- nvinfo : EIATTR_FRAME_SIZE
	.align		4
.L_3:
        /*0018*/ 	.byte	0x04, 0x11
        /*001a*/ 	.short	(.L_5 - .L_4)
	.align		4
.L_4:
        /*001c*/ 	.word	index@(flipFaces)
        /*0020*/ 	.word	0x00000000


	//----- nvinfo : EIATTR_REGCOUNT
	.align		4
.L_5:
        /*0024*/ 	.byte	0x04, 0x2f
        /*0026*/ 	.short	(.L_7 - .L_6)
	.align		4
.L_6:
        /*0028*/ 	.word	index@(consolidateFaces)
        /*002c*/ 	.word	0x00000010


	//----- nvinfo : EIATTR_FRAME_SIZE
	.align		4
.L_7:
        /*0030*/ 	.byte	0x04, 0x11
        /*0032*/ 	.short	(.L_9 - .L_8)
	.align		4
.L_8:
        /*0034*/ 	.word	index@(consolidateFaces)
        /*0038*/ 	.word	0x00000000


	//----- nvinfo : EIATTR_MIN_STACK_SIZE
	.align		4
.L_9:
        /*003c*/ 	.byte	0x04, 0x12
        /*003e*/ 	.short	(.L_11 - .L_10)
	.align		4
.L_10:
        /*0040*/ 	.word	index@(consolidateFaces)
        /*0044*/ 	.word	0x00000000


	//----- nvinfo : EIATTR_MIN_STACK_SIZE
	.align		4
.L_11:
        /*0048*/ 	.byte	0x04, 0x12
        /*004a*/ 	.short	(.L_13 - .L_12)
	.align		4
.L_12:
        /*004c*/ 	.word	index@(flipFaces)
        /*0050*/ 	.word	0x00000000
.L_13:


//--------------------- .nv.compat                --------------------------
	.section	.nv.compat,"",@"SHT_CUDA_COMPAT_INFO"
	.align	4
        /*0000*/ 	.byte	0x02, 0x09, 0x00, 0x00, 0x02, 0x02, 0x01, 0x00, 0x02, 0x05, 0x05, 0x00, 0x03, 0x07, 0x01, 0x01
        /*0010*/ 	.byte	0x02, 0x03, 0x00, 0x00, 0x02, 0x06, 0x01, 0x00, 0x04, 0x0b, 0x08, 0x00, 0x01, 0x00, 0x00, 0x00
        /*0020*/ 	.byte	0x00, 0x00, 0x00, 0x00


//--------------------- .nv.info.consolidateFaces --------------------------
	.section	.nv.info.consolidateFaces,"",@"SHT_CUDA_INFO"
	.sectionflags	@""
	.align	4


	//----- nvinfo : EIATTR_CUDA_API_VERSION
	.align		4
        /*0000*/ 	.byte	0x04, 0x37
        /*0002*/ 	.short	(.L_15 - .L_14)
.L_14:
        /*0004*/ 	.word	0x00000082


	//----- nvinfo : EIATTR_KPARAM_INFO
	.align		4
.L_15:
        /*0008*/ 	.byte	0x04, 0x17
        /*000a*/ 	.short	(.L_17 - .L_16)
.L_16:
        /*000c*/ 	.word	0x00000000
        /*0010*/ 	.short	0x0003
        /*0012*/ 	.short	0x0014
        /*0014*/ 	.byte	0x00, 0xf0, 0x11, 0x00


	//----- nvinfo : EIATTR_KPARAM_INFO
	.align		4
.L_17:
        /*0018*/ 	.byte	0x04, 0x17
        /*001a*/ 	.short	(.L_19 - .L_18)
.L_18:
        /*001c*/ 	.word	0x00000000
        /*0020*/ 	.short	0x0002
        /*0022*/ 	.short	0x0010
        /*0024*/ 	.byte	0x00, 0xf0, 0x11, 0x00


	//----- nvinfo : EIATTR_KPARAM_INFO
	.align		4
.L_19:
        /*0028*/ 	.byte	0x04, 0x17
        /*002a*/ 	.short	(.L_21 - .L_20)
.L_20:
        /*002c*/ 	.word	0x00000000
        /*0030*/ 	.short	0x0001
        /*0032*/ 	.short	0x0008
        /*0034*/ 	.byte	0x00, 0xf5, 0x21, 0x00


	//----- nvinfo : EIATTR_KPARAM_INFO
	.align		4
.L_21:
        /*0038*/ 	.byte	0x04, 0x17
        /*003a*/ 	.short	(.L_23 - .L_22)
.L_22:
        /*003c*/ 	.word	0x00000000
        /*0040*/ 	.short	0x0000
        /*0042*/ 	.short	0x0000
        /*0044*/ 	.byte	0x00, 0xf5, 0x21, 0x00


	//----- nvinfo : EIATTR_SPARSE_MMA_MASK
	.align		4
.L_23:
        /*0048*/ 	.byte	0x03, 0x50
        /*004a*/ 	.short	0x0000


	//----- nvinfo : EIATTR_MAXREG_COUNT
	.align		4
        /*004c*/ 	.byte	0x03, 0x1b
        /*004e*/ 	.short	0x00ff


	//----- nvinfo : EIATTR_MERCURY_ISA_VERSION
	.align		4
        /*0050*/ 	.byte	0x03, 0x5f
        /*0052*/ 	.short	0x0101


	//----- nvinfo : EIATTR_VRC_CTA_INIT_COUNT
	.align		4
        /*0054*/ 	.byte	0x02, 0x4a
	.zero		1
	.zero		1


	//----- nvinfo : EIATTR_EXIT_INSTR_OFFSETS
	.align		4
        /*0058*/ 	.byte	0x04, 0x1c
        /*005a*/ 	.short	(.L_25 - .L_24)


	//   ....[0]....
.L_24:
        /*005c*/ 	.word	0x00000200


	//   ....[1]....
        /*0060*/ 	.word	0x00000420


	//----- nvinfo : EIATTR_CBANK_PARAM_SIZE
	.align		4
.L_25:
        /*0064*/ 	.byte	0x03, 0x19
        /*0066*/ 	.short	0x0018


	//----- nvinfo : EIATTR_PARAM_CBANK
	.align		4
        /*0068*/ 	.byte	0x04, 0x0a
        /*006a*/ 	.short	(.L_27 - .L_26)
	.align		4
.L_26:
        /*006c*/ 	.word	index@(.nv.constant0.consolidateFaces)
        /*0070*/ 	.short	0x0380
        /*0072*/ 	.short	0x0018


	//----- nvinfo : EIATTR_SW_WAR
	.align		4
.L_27:
        /*0074*/ 	.byte	0x04, 0x36
        /*0076*/ 	.short	(.L_29 - .L_28)
.L_28:
        /*0078*/ 	.word	0x00000008
.L_29:


//--------------------- .nv.info.flipFaces        --------------------------
	.section	.nv.info.flipFaces,"",@"SHT_CUDA_INFO"
	.sectionflags	@""
	.align	4


	//----- nvinfo : EIATTR_CUDA_API_VERSION
	.align		4
        /*0000*/ 	.byte	0x04, 0x37
        /*0002*/ 	.short	(.L_31 - .L_30)
.L_30:
        /*0004*/ 	.word	0x00000082


	//----- nvinfo : EIATTR_KPARAM_INFO
	.align		4
.L_31:
        /*0008*/ 	.byte	0x04, 0x17
        /*000a*/ 	.short	(.L_33 - .L_32)
.L_32:
        /*000c*/ 	.word	0x00000000
        /*0010*/ 	.short	0x0004
        /*0012*/ 	.short	0x0020
        /*0014*/ 	.byte	0x00, 0xf0, 0x11, 0x00


	//----- nvinfo : EIATTR_KPARAM_INFO
	.align		4
.L_33:
        /*0018*/ 	.byte	0x04, 0x17
        /*001a*/ 	.short	(.L_35 - .L_34)
.L_34:
        /*001c*/ 	.word	0x00000000
        /*0020*/ 	.short	0x0003
        /*0022*/ 	.short	0x0018
        /*0024*/ 	.byte	0x00, 0xf5, 0x21, 0x00


	//----- nvinfo : EIATTR_KPARAM_INFO
	.align		4
.L_35:
        /*0028*/ 	.byte	0x04, 0x17
        /*002a*/ 	.short	(.L_37 - .L_36)
.L_36:
        /*002c*/ 	.word	0x00000000
        /*0030*/ 	.short	0x0002
        /*0032*/ 	.short	0x0010
        /*0034*/ 	.byte	0x00, 0xf5, 0x21, 0x00


	//----- nvinfo : EIATTR_KPARAM_INFO
	.align		4
.L_37:
        /*0038*/ 	.byte	0x04, 0x17
        /*003a*/ 	.short	(.L_39 - .L_38)
.L_38:
        /*003c*/ 	.word	0x00000000
        /*0040*/ 	.short	0x0001
        /*0042*/ 	.short	0x0008
        /*0044*/ 	.byte	0x00, 0xf5, 0x21, 0x00


	//----- nvinfo : EIATTR_KPARAM_INFO
	.align		4
.L_39:
        /*0048*/ 	.byte	0x04, 0x17
        /*004a*/ 	.short	(.L_41 - .L_40)
.L_40:
        /*004c*/ 	.word	0x00000000
        /*0050*/ 	.short	0x0000
        /*0052*/ 	.short	0x0000
        /*0054*/ 	.byte	0x00, 0xf5, 0x21, 0x00


	//----- nvinfo : EIATTR_SPARSE_MMA_MASK
	.align		4
.L_41:
        /*0058*/ 	.byte	0x03, 0x50
        /*005a*/ 	.short	0x0000


	//----- nvinfo : EIATTR_MAXREG_COUNT
	.align		4
        /*005c*/ 	.byte	0x03, 0x1b
        /*005e*/ 	.short	0x00ff


	//----- nvinfo : EIATTR_MERCURY_ISA_VERSION
	.align		4
        /*0060*/ 	.byte	0x03, 0x5f
        /*0062*/ 	.short	0x0101


	//----- nvinfo : EIATTR_VRC_CTA_INIT_COUNT
	.align		4
        /*0064*/ 	.byte	0x02, 0x4a
	.zero		1
	.zero		1


	//----- nvinfo : EIATTR_EXIT_INSTR_OFFSETS
	.align		4
        /*0068*/ 	.byte	0x04, 0x1c
        /*006a*/ 	.short	(.L_43 - .L_42)


	//   ....[0]....
.L_42:
        /*006c*/ 	.word	0x00000090


	//   ....[1]....
        /*0070*/ 	.word	0x000000f0


	//   ....[2]....
        /*0074*/ 	.word	0x00000370


	//   ....[3]....
        /*0078*/ 	.word	0x000003b0


	//   ....[4]....
        /*007c*/ 	.word	0x000003d0


	//   ....[5]....
        /*0080*/ 	.word	0x00000400


	//----- nvinfo : EIATTR_CRS_STACK_SIZE
	.align		4
.L_43:
        /*0084*/ 	.byte	0x04, 0x1e
        /*0086*/ 	.short	(.L_45 - .L_44)
.L_44:
        /*0088*/ 	.word	0x00000000


	//----- nvinfo : EIATTR_CBANK_PARAM_SIZE
	.align		4
.L_45:
        /*008c*/ 	.byte	0x03, 0x19
        /*008e*/ 	.short	0x0024


	//----- nvinfo : EIATTR_PARAM_CBANK
	.align		4
        /*0090*/ 	.byte	0x04, 0x0a
        /*0092*/ 	.short	(.L_47 - .L_46)
	.align		4
.L_46:
        /*0094*/ 	.word	index@(.nv.constant0.flipFaces)
        /*0098*/ 	.short	0x0380
        /*009a*/ 	.short	0x0024


	//----- nvinfo : EIATTR_SW_WAR
	.align		4
.L_47:
        /*009c*/ 	.byte	0x04, 0x36
        /*009e*/ 	.short	(.L_49 - .L_48)
.L_48:
        /*00a0*/ 	.word	0x00000008
.L_49:


//--------------------- .nv.callgraph             --------------------------
	.section	.nv.callgraph,"",@"SHT_CUDA_CALLGRAPH"
	.align	4
	.sectionentsize	8
	.align		4
        /*0000*/ 	.word	0x00000000
	.align		4
        /*0004*/ 	.word	0xffffffff
	.align		4
        /*0008*/ 	.word	0x00000000
	.align		4
        /*000c*/ 	.word	0xfffffffe
	.align		4
        /*0010*/ 	.word	0x00000000
	.align		4
        /*0014*/ 	.word	0xfffffffd
	.align		4
        /*0018*/ 	.word	0x00000000
	.align		4
        /*001c*/ 	.word	0xfffffffc


//--------------------- .text.consolidateFaces    --------------------------
	.section	.text.consolidateFaces,"ax",@progbits
	.align	128
        .global         consolidateFaces
        .type           consolidateFaces,@function
        .size           consolidateFaces,(.L_x_12 - consolidateFaces)
        .other          consolidateFaces,@"STO_CUDA_ENTRY STV_DEFAULT"
consolidateFaces:
.text.consolidateFaces:
[----:B------:R-:W-:Y:S01]  /*0000*/  LDC R1, c[0x0][0x37c] ;  /* 0x0000df00ff017b82 */ /* 0x000fe20000000800 */
[----:B------:R-:W0:Y:S01]  /*0010*/  LDCU UR6, c[0x0][0x390] ;  /* 0x00007200ff0677ac */ /* 0x000e220008000800 */
[----:B------:R-:W1:Y:S06]  /*0020*/  S2R R5, SR_TID.X ;  /* 0x0000000000057919 */ /* 0x000e6c0000002100 */
[----:B------:R-:W1:Y:S08]  /*0030*/  S2UR UR4, SR_CTAID.X ;  /* 0x00000000000479c3 */ /* 0x000e700000002500 */
[----:B------:R-:W1:Y:S01]  /*0040*/  LDC R4, c[0x0][0x360] ;  /* 0x0000d800ff047b82 */ /* 0x000e620000000800 */
[----:B0-----:R-:W0:Y:S01]  /*0050*/  I2F.U32.RP R0, UR6 ;  /* 0x0000000600007d06 */ /* 0x001e220008209000 */
[----:B------:R-:W-:-:S07]  /*0060*/  ISETP.NE.U32.AND P2, PT, RZ, UR6, PT ;  /* 0x00000006ff007c0c */ /* 0x000fce000bf45070 */
[----:B0-----:R-:W0:Y:S02]  /*0070*/  MUFU.RCP R0, R0 ;  /* 0x0000000000007308 */ /* 0x001e240000001000 */
[----:B0-----:R-:W-:Y:S02]  /*0080*/  VIADD R2, R0, 0xffffffe ;  /* 0x0ffffffe00027836 */ /* 0x001fe40000000000 */
[----:B-1----:R-:W-:Y:S01]  /*0090*/  IMAD R0, R4, UR4, R5 ;  /* 0x0000000404007c24 */ /* 0x002fe2000f8e0205 */
[----:B------:R-:W-:-:S03]  /*00a0*/  ULEA UR4, UR6, 0xffffffff, 0x1 ;  /* 0xffffffff06047891 */ /* 0x000fc6000f8e08ff */
[----:B------:R0:W1:Y:S01]  /*00b0*/  F2I.FTZ.U32.TRUNC.NTZ R3, R2 ;  /* 0x0000000200037305 */ /* 0x000062000021f000 */
[----:B------:R-:W-:Y:S01]  /*00c0*/  UIADD3 UR5, UPT, UPT, UR4, -UR6, URZ ;  /* 0x8000000604057290 */ /* 0x000fe2000fffe0ff */
[----:B0-----:R-:W-:Y:S02]  /*00d0*/  HFMA2 R2, -RZ, RZ, 0, 0 ;  /* 0x00000000ff027431 */ /* 0x001fe400000001ff */
[----:B-1----:R-:W-:-:S04]  /*00e0*/  IMAD.MOV R7, RZ, RZ, -R3 ;  /* 0x000000ffff077224 */ /* 0x002fc800078e0a03 */
[----:B------:R-:W-:-:S04]  /*00f0*/  IMAD R7, R7, UR6, RZ ;  /* 0x0000000607077c24 */ /* 0x000fc8000f8e02ff */
[----:B------:R-:W-:-:S06]  /*0100*/  IMAD.HI.U32 R3, R3, R7, R2 ;  /* 0x0000000703037227 */ /* 0x000fcc00078e0002 */
[----:B------:R-:W-:-:S04]  /*0110*/  IMAD.HI.U32 R4, R3, R0, RZ ;  /* 0x0000000003047227 */ /* 0x000fc800078e00ff */
[----:B------:R-:W-:-:S04]  /*0120*/  IMAD.MOV R3, RZ, RZ, -R4 ;  /* 0x000000ffff037224 */ /* 0x000fc800078e0a04 */
[----:B------:R-:W-:-:S05]  /*0130*/  IMAD R2, R3, UR6, R0 ;  /* 0x0000000603027c24 */ /* 0x000fca000f8e0200 */
[----:B------:R-:W-:-:S13]  /*0140*/  ISETP.GE.U32.AND P0, PT, R2, UR6, PT ;  /* 0x0000000602007c0c */ /* 0x000fda000bf06070 */
[----:B------:R-:W-:Y:S01]  /*0150*/  @P0 VIADD R2, R2, -UR6 ;  /* 0x8000000602020c36 */ /* 0x000fe20008000000 */
[----:B------:R-:W-:-:S04]  /*0160*/  @P0 IADD3 R4, PT, PT, R4, 0x1, RZ ;  /* 0x0000000104040810 */ /* 0x000fc80007ffe0ff */
[----:B------:R-:W-:-:S13]  /*0170*/  ISETP.GE.U32.AND P1, PT, R2, UR6, PT ;  /* 0x0000000602007c0c */ /* 0x000fda000bf26070 */
[----:B------:R-:W-:Y:S01]  /*0180*/  @P1 VIADD R4, R4, 0x1 ;  /* 0x0000000104041836 */ /* 0x000fe20000000000 */
[----:B------:R-:W-:-:S05]  /*0190*/  @!P2 LOP3.LUT R4, RZ, UR6, RZ, 0x33, !PT ;  /* 0x00000006ff04ac12 */ /* 0x000fca000f8e33ff */
[----:B------:R-:W-:-:S04]  /*01a0*/  IMAD.MOV R3, RZ, RZ, -R4 ;  /* 0x000000ffff037224 */ /* 0x000fc800078e0a04 */
[----:B------:R-:W-:-:S05]  /*01b0*/  IMAD R0, R3, UR6, R0 ;  /* 0x0000000603007c24 */ /* 0x000fca000f8e0200 */
[----:B------:R-:W-:Y:S01]  /*01c0*/  IADD3 R5, PT, PT, R0, 0x1, RZ ;  /* 0x0000000100057810 */ /* 0x000fe20007ffe0ff */
[----:B------:R-:W-:-:S03]  /*01d0*/  VIADD R0, R4, 0x1 ;  /* 0x0000000104007836 */ /* 0x000fc60000000000 */
[----:B------:R-:W-:-:S04]  /*01e0*/  ISETP.GE.AND P0, PT, R5, UR5, PT ;  /* 0x0000000505007c0c */ /* 0x000fc8000bf06270 */
[----:B------:R-:W-:-:S13]  /*01f0*/  ISETP.GE.OR P0, PT, R0, UR4, P0 ;  /* 0x0000000400007c0c */ /* 0x000fda0008706670 */
[----:B------:R-:W-:Y:S05]  /*0200*/  @P0 EXIT ;  /* 0x000000000000094d */ /* 0x000fea0003800000 */
[----:B------:R-:W0:Y:S01]  /*0210*/  LDCU UR7, c[0x0][0x394] ;  /* 0x00007280ff0777ac */ /* 0x000e220008000800 */
[----:B------:R-:W1:Y:S01]  /*0220*/  LDC.64 R2, c[0x0][0x388] ;  /* 0x0000e200ff027b82 */ /* 0x000e620000000a00 */
[----:B------:R-:W2:Y:S01]  /*0230*/  LDCU.64 UR4, c[0x0][0x358] ;  /* 0x00006b00ff0477ac */ /* 0x000ea20008000a00 */
[C---:B0-----:R-:W-:Y:S01]  /*0240*/  IADD3 R9, PT, PT, R0.reuse, UR7, RZ ;  /* 0x0000000700097c10 */ /* 0x041fe2000fffe0ff */
[--C-:B------:R-:W-:Y:S02]  /*0250*/  IMAD R0, R0, UR6, R5.reuse ;  /* 0x0000000600007c24 */ /* 0x100fe4000f8e0205 */
[----:B------:R-:W-:Y:S01]  /*0260*/  IMAD R5, R4, UR6, R5 ;  /* 0x0000000604057c24 */ /* 0x000fe2000f8e0205 */
[C---:B------:R-:W-:Y:S01]  /*0270*/  LEA.HI R10, R9.reuse, R9, RZ, 0x1 ;  /* 0x00000009090a7211 */ /* 0x040fe200078f08ff */
[----:B------:R-:W-:Y:S01]  /*0280*/  VIADD R11, R9, 0x1 ;  /* 0x00000001090b7836 */ /* 0x000fe20000000000 */
[----:B------:R-:W-:Y:S01]  /*0290*/  IADD3 R7, PT, PT, R0, UR6, RZ ;  /* 0x0000000600077c10 */ /* 0x000fe2000fffe0ff */
[----:B-1----:R-:W-:Y:S01]  /*02a0*/  IMAD.WIDE R4, R5, 0x4, R2 ;  /* 0x0000000405047825 */ /* 0x002fe200078e0202 */
[----:B------:R-:W-:-:S02]  /*02b0*/  LOP3.LUT R10, R10, 0xfffffffe, RZ, 0xc0, !PT ;  /* 0xfffffffe0a0a7812 */ /* 0x000fc400078ec0ff */
[----:B------:R-:W-:Y:S01]  /*02c0*/  LEA.HI R8, R11, R11, RZ, 0x1 ;  /* 0x0000000b0b087211 */ /* 0x000fe200078f08ff */
[----:B------:R-:W-:Y:S02]  /*02d0*/  IMAD.WIDE R6, R7, 0x4, R2 ;  /* 0x0000000407067825 */ /* 0x000fe400078e0202 */
[----:B--2---:R-:W2:Y:S01]  /*02e0*/  LDG.E R4, desc[UR4][R4.64] ;  /* 0x0000000404047981 */ /* 0x004ea2000c1e1900 */
[----:B------:R-:W-:-:S03]  /*02f0*/  LOP3.LUT R8, R8, 0xfffffffe, RZ, 0xc0, !PT ;  /* 0xfffffffe08087812 */ /* 0x000fc600078ec0ff */
[----:B------:R-:W3:Y:S01]  /*0300*/  LDG.E R6, desc[UR4][R6.64] ;  /* 0x0000000406067981 */ /* 0x000ee2000c1e1900 */
[C---:B------:R-:W-:Y:S02]  /*0310*/  IADD3 R11, PT, PT, R0.reuse, R8, -R11 ;  /* 0x00000008000b7210 */ /* 0x040fe40007ffe80b */
[----:B------:R-:W-:-:S03]  /*0320*/  IADD3 R13, PT, PT, R0, R9, -R10 ;  /* 0x00000009000d7210 */ /* 0x000fc60007ffe80a */
[--C-:B------:R-:W-:Y:S02]  /*0330*/  IMAD.WIDE R8, R11, 0x4, R2.reuse ;  /* 0x000000040b087825 */ /* 0x100fe400078e0202 */
[----:B------:R-:W0:Y:S02]  /*0340*/  LDC.64 R10, c[0x0][0x380] ;  /* 0x0000e000ff0a7b82 */ /* 0x000e240000000a00 */
[----:B------:R-:W-:Y:S02]  /*0350*/  IMAD.WIDE R2, R13, 0x4, R2 ;  /* 0x000000040d027825 */ /* 0x000fe400078e0202 */
[----:B------:R-:W4:Y:S04]  /*0360*/  LDG.E R8, desc[UR4][R8.64] ;  /* 0x0000000408087981 */ /* 0x000f28000c1e1900 */
[----:B------:R-:W5:Y:S01]  /*0370*/  LDG.E R2, desc[UR4][R2.64] ;  /* 0x0000000402027981 */ /* 0x000f62000c1e1900 */
[----:B---3--:R-:W-:Y:S01]  /*0380*/  IMAD.SHL.U32 R13, R6, 0x4, RZ ;  /* 0x00000004060d7824 */ /* 0x008fe200078e00ff */
[----:B--2---:R-:W-:-:S04]  /*0390*/  SHF.R.U32.HI R12, RZ, 0x2, R4 ;  /* 0x00000002ff0c7819 */ /* 0x004fc80000011604 */
[----:B------:R-:W-:-:S04]  /*03a0*/  LOP3.LUT R13, R13, 0x4, RZ, 0xc0, !PT ;  /* 0x000000040d0d7812 */ /* 0x000fc800078ec0ff */
[----:B------:R-:W-:Y:S02]  /*03b0*/  LOP3.LUT R12, R13, 0x1, R12, 0xf8, !PT ;  /* 0x000000010d0c7812 */ /* 0x000fe400078ef80c */
[----:B----4-:R-:W-:Y:S02]  /*03c0*/  SHF.R.U32.HI R7, RZ, 0x2, R8 ;  /* 0x00000002ff077819 */ /* 0x010fe40000011608 */
[----:B-----5:R-:W-:Y:S02]  /*03d0*/  SHF.L.U32 R6, R2, 0x2, RZ ;  /* 0x0000000202067819 */ /* 0x020fe400000006ff */
[----:B------:R-:W-:Y:S01]  /*03e0*/  LOP3.LUT R7, R12, 0x2, R7, 0xf8, !PT ;  /* 0x000000020c077812 */ /* 0x000fe200078ef807 */
[----:B0-----:R-:W-:-:S03]  /*03f0*/  IMAD.WIDE R4, R0, 0x4, R10 ;  /* 0x0000000400047825 */ /* 0x001fc600078e020a */
[----:B------:R-:W-:-:S05]  /*0400*/  LOP3.LUT R7, R7, 0x8, R6, 0xf8, !PT ;  /* 0x0000000807077812 */ /* 0x000fca00078ef806 */
[----:B------:R-:W-:Y:S01]  /*0410*/  STG.E desc[UR4][R4.64], R7 ;  /* 0x0000000704007986 */ /* 0x000fe2000c101904 */
[----:B------:R-:W-:Y:S05]  /*0420*/  EXIT ;  /* 0x000000000000794d */ /* 0x000fea0003800000 */
.L_x_0:
[----:B------:R-:W-:-:S00]  /*0430*/  BRA `(.L_x_0) ;  /* 0xfffffffc00fc7947 */ /* 0x000fc0000383ffff */
[----:B------:R-:W-:-:S00]  /*0440*/  NOP ;  /* 0x0000000000007918 */ /* 0x000fc00000000000 */
        /* <DEDUP_REMOVED lines=11> */
.L_x_12:


//--------------------- .text.flipFaces           --------------------------
	.section	.text.flipFaces,"ax",@progbits
	.align	128
        .global         flipFaces
        .type           flipFaces,@function
        .size           flipFaces,(.L_x_11 - flipFaces)
        .other          flipFaces,@"STO_CUDA_ENTRY STV_DEFAULT"
flipFaces:
.text.flipFaces:
[----:B------:R-:W-:Y:S01]  /*0000*/  LDC R1, c[0x0][0x37c] ;  /* 0x0000df00ff017b82 */ /* 0x000fe20000000800 */
[----:B------:R-:W0:Y:S07]  /*0010*/  S2R R0, SR_TID.X ;  /* 0x0000000000007919 */ /* 0x000e2e0000002100 */
[----:B------:R-:W0:Y:S01]  /*0020*/  S2UR UR5, SR_CTAID.X ;  /* 0x00000000000579c3 */ /* 0x000e220000002500 */
[----:B------:R-:W1:Y:S07]  /*0030*/  LDCU UR4, c[0x0][0x3a0] ;  /* 0x00007400ff0477ac */ /* 0x000e6e0008000800 */
[----:B------:R-:W0:Y:S01]  /*0040*/  LDC R3, c[0x0][0x360] ;  /* 0x0000d800ff037b82 */ /* 0x000e220000000800 */
[----:B-1----:R-:W-:-:S04]  /*0050*/  UIMAD UR4, UR4, UR4, URZ ;  /* 0x00000004040472a4 */ /* 0x002fc8000f8e02ff */
[----:B------:R-:W-:Y:S01]  /*0060*/  USHF.L.U32 UR4, UR4, 0x1, URZ ;  /* 0x0000000104047899 */ /* 0x000fe200080006ff */
[----:B0-----:R-:W-:-:S05]  /*0070*/  IMAD R3, R3, UR5, R0 ;  /* 0x0000000503037c24 */ /* 0x001fca000f8e0200 */
[----:B------:R-:W-:-:S13]  /*0080*/  ISETP.GE.AND P0, PT, R3, UR4, PT ;  /* 0x0000000403007c0c */ /* 0x000fda000bf06270 */
[----:B------:R-:W-:Y:S05]  /*0090*/  @P0 EXIT ;  /* 0x000000000000094d */ /* 0x000fea0003800000 */
[----:B------:R-:W0:Y:S01]  /*00a0*/  LDC.64 R4, c[0x0][0x390] ;  /* 0x0000e400ff047b82 */ /* 0x000e220000000a00 */
[----:B------:R-:W1:Y:S01]  /*00b0*/  LDCU.64 UR4, c[0x0][0x358] ;  /* 0x00006b00ff0477ac */ /* 0x000e620008000a00 */
[----:B0-----:R-:W-:-:S06]  /*00c0*/  IMAD.WIDE R4, R3, 0x4, R4 ;  /* 0x0000000403047825 */ /* 0x001fcc00078e0204 */
[----:B-1----:R-:W2:Y:S02]  /*00d0*/  LDG.E R4, desc[UR4][R4.64] ;  /* 0x0000000404047981 */ /* 0x002ea4000c1e1900 */
[----:B--2---:R-:W-:-:S13]  /*00e0*/  ISETP.NE.AND P0, PT, R4, 0x1, PT ;  /* 0x000000010400780c */ /* 0x004fda0003f05270 */
[----:B------:R-:W-:Y:S05]  /*00f0*/  @P0 EXIT ;  /* 0x000000000000094d */ /* 0x000fea0003800000 */
[----:B------:R-:W0:Y:S02]  /*0100*/  LDC.64 R4, c[0x0][0x380] ;  /* 0x0000e000ff047b82 */ /* 0x000e240000000a00 */
[----:B0-----:R-:W-:-:S05]  /*0110*/  IMAD.WIDE R4, R3, 0x4, R4 ;  /* 0x0000000403047825 */ /* 0x001fca00078e0204 */
[----:B------:R-:W2:Y:S01]  /*0120*/  LDG.E R10, desc[UR4][R4.64] ;  /* 0x00000004040a7981 */ /* 0x000ea2000c1e1900 */
[----:B------:R-:W-:Y:S01]  /*0130*/  BSSY.RECONVERGENT B0, `(.L_x_1) ;  /* 0x000001a000007945 */ /* 0x000fe20003800200 */
[----:B--2---:R-:W-:-:S13]  /*0140*/  ISETP.NE.AND P0, PT, R10, 0xa, PT ;  /* 0x0000000a0a00780c */ /* 0x004fda0003f05270 */
[----:B------:R-:W-:Y:S05]  /*0150*/  @P0 BRA `(.L_x_2) ;  /* 0x0000000000100947 */ /* 0x000fea0003800000 */
[----:B------:R-:W0:Y:S02]  /*0160*/  LDC.64 R6, c[0x0][0x388] ;  /* 0x0000e200ff067b82 */ /* 0x000e240000000a00 */
[----:B0-----:R-:W-:-:S05]  /*0170*/  IMAD.WIDE R6, R3, 0x4, R6 ;  /* 0x0000000403067825 */ /* 0x001fca00078e0206 */
[----:B------:R0:W5:Y:S01]  /*0180*/  LDG.E R0, desc[UR4][R6.64] ;  /* 0x0000000406007981 */ /* 0x000162000c1e1900 */
[----:B------:R-:W-:Y:S05]  /*0190*/  BRA `(.L_x_3) ;  /* 0x00000000004c7947 */ /* 0x000fea0003800000 */
.L_x_2:
[----:B------:R-:W-:Y:S01]  /*01a0*/  ISETP.NE.AND P0, PT, R10, 0x5, PT ;  /* 0x000000050a00780c */ /* 0x000fe20003f05270 */
[----:B------:R-:W-:-:S12]  /*01b0*/  IMAD.MOV.U32 R0, RZ, RZ, RZ ;  /* 0x000000ffff007224 */ /* 0x000fd800078e00ff */
[----:B------:R-:W-:Y:S05]  /*01c0*/  @P0 BRA `(.L_x_3) ;  /* 0x0000000000400947 */ /* 0x000fea0003800000 */
[----:B------:R-:W0:Y:S02]  /*01d0*/  LDC.64 R6, c[0x0][0x388] ;  /* 0x0000e200ff067b82 */ /* 0x000e240000000a00 */
[----:B0-----:R-:W-:-:S05]  /*01e0*/  IMAD.WIDE R6, R3, 0x4, R6 ;  /* 0x0000000403067825 */ /* 0x001fca00078e0206 */
[----:B------:R-:W2:Y:S01]  /*01f0*/  LDG.E R9, desc[UR4][R6.64] ;  /* 0x0000000406097981 */ /* 0x000ea2000c1e1900 */
[----:B------:R-:W-:Y:S01]  /*0200*/  BSSY.RECONVERGENT B1, `(.L_x_3) ;  /* 0x000000c000017945 */ /* 0x000fe20003800200 */
[----:B--2---:R-:W-:-:S05]  /*0210*/  VIADD R0, R9, 0x1800000 ;  /* 0x0180000009007836 */ /* 0x004fca0000000000 */
[----:B------:R-:W-:-:S04]  /*0220*/  LOP3.LUT R0, R0, 0x7f800000, RZ, 0xc0, !PT ;  /* 0x7f80000000007812 */ /* 0x000fc800078ec0ff */
[----:B------:R-:W-:-:S13]  /*0230*/  ISETP.GT.U32.AND P0, PT, R0, 0x1ffffff, PT ;  /* 0x01ffffff0000780c */ /* 0x000fda0003f04070 */
[----:B------:R-:W-:Y:S05]  /*0240*/  @P0 BRA `(.L_x_4) ;  /* 0x00000000000c0947 */ /* 0x000fea0003800000 */
[----:B------:R-:W-:-:S07]  /*0250*/  MOV R6, 0x270 ;  /* 0x0000027000067802 */ /* 0x000fce0000000f00 */
[----:B------:R-:W-:Y:S05]  /*0260*/  CALL.REL.NOINC `($__internal_0_$__cuda_sm20_rcp_rn_f32_slowpath) ;  /* 0x0000000000687944 */ /* 0x000fea0003c00000 */
[----:B------:R-:W-:Y:S05]  /*0270*/  BRA `(.L_x_5) ;  /* 0x0000000000107947 */ /* 0x000fea0003800000 */
.L_x_4:
[----:B------:R-:W0:Y:S02]  /*0280*/  MUFU.RCP R0, R9 ;  /* 0x0000000900007308 */ /* 0x000e240000001000 */
[----:B0-----:R-:W-:-:S04]  /*0290*/  FFMA R2, R9, R0, -1 ;  /* 0xbf80000009027423 */ /* 0x001fc80000000000 */
[----:B------:R-:W-:-:S04]  /*02a0*/  FADD.FTZ R7, -R2, -RZ ;  /* 0x800000ff02077221 */ /* 0x000fc80000010100 */
[----:B------:R-:W-:-:S07]  /*02b0*/  FFMA R0, R0, R7, R0 ;  /* 0x0000000700007223 */ /* 0x000fce0000000000 */
.L_x_5:
[----:B------:R-:W-:Y:S05]  /*02c0*/  BSYNC.RECONVERGENT B1 ;  /* 0x0000000000017941 */ /* 0x000fea0003800200 */
.L_x_3:
[----:B------:R-:W-:Y:S05]  /*02d0*/  BSYNC.RECONVERGENT B0 ;  /* 0x0000000000007941 */ /* 0x000fea0003800200 */
.L_x_1:
[----:B0-----:R-:W0:Y:S02]  /*02e0*/  LDC.64 R6, c[0x0][0x398] ;  /* 0x0000e600ff067b82 */ /* 0x001e240000000a00 */
[----:B0-----:R-:W-:-:S06]  /*02f0*/  IMAD.WIDE R2, R3, 0x4, R6 ;  /* 0x0000000403027825 */ /* 0x001fcc00078e0206 */
[----:B------:R-:W2:Y:S01]  /*0300*/  LDG.E R2, desc[UR4][R2.64] ;  /* 0x0000000402027981 */ /* 0x000ea2000c1e1900 */
[----:B-----5:R-:W0:Y:S01]  /*0310*/  F2F.F64.F32 R8, R0 ;  /* 0x0000000000087310 */ /* 0x020e220000201800 */
[----:B------:R-:W-:Y:S01]  /*0320*/  UMOV UR6, 0x48e8a71e ;  /* 0x48e8a71e00067882 */ /* 0x000fe20000000000 */
[----:B------:R-:W-:Y:S02]  /*0330*/  UMOV UR7, 0x3fefff2e ;  /* 0x3fefff2e00077882 */ /* 0x000fe40000000000 */
[----:B0-----:R-:W-:-:S04]  /*0340*/  DMUL R8, R8, UR6 ;  /* 0x0000000608087c28 */ /* 0x001fc80008000000 */
[----:B--2---:R-:W0:Y:S04]  /*0350*/  F2F.F64.F32 R6, R2 ;  /* 0x0000000200067310 */ /* 0x004e280000201800 */
[----:B0-----:R-:W-:-:S14]  /*0360*/  DSETP.GT.AND P0, PT, R8, R6, PT ;  /* 0x000000060800722a */ /* 0x001fdc0003f04000 */
[----:B------:R-:W-:Y:S05]  /*0370*/  @!P0 EXIT ;  /* 0x000000000000894d */ /* 0x000fea0003800000 */
[----:B------:R-:W-:-:S13]  /*0380*/  ISETP.NE.AND P0, PT, R10, 0x5, PT ;  /* 0x000000050a00780c */ /* 0x000fda0003f05270 */
[----:B------:R-:W-:-:S05]  /*0390*/  @!P0 IMAD.MOV.U32 R3, RZ, RZ, 0xa ;  /* 0x0000000aff038424 */ /* 0x000fca00078e00ff */
[----:B------:R0:W-:Y:S01]  /*03a0*/  @!P0 STG.E desc[UR4][R4.64], R3 ;  /* 0x0000000304008986 */ /* 0x0001e2000c101904 */
[----:B------:R-:W-:Y:S05]  /*03b0*/  @!P0 EXIT ;  /* 0x000000000000894d */ /* 0x000fea0003800000 */
[----:B------:R-:W-:-:S13]  /*03c0*/  ISETP.NE.AND P0, PT, R10, 0xa, PT ;  /* 0x0000000a0a00780c */ /* 0x000fda0003f05270 */
[----:B------:R-:W-:Y:S05]  /*03d0*/  @P0 EXIT ;  /* 0x000000000000094d */ /* 0x000fea0003800000 */
[----:B0-----:R-:W-:-:S05]  /*03e0*/  IMAD.MOV.U32 R3, RZ, RZ, 0x5 ;  /* 0x00000005ff037424 */ /* 0x001fca00078e00ff */
[----:B------:R-:W-:Y:S01]  /*03f0*/  STG.E desc[UR4][R4.64], R3 ;  /* 0x0000000304007986 */ /* 0x000fe2000c101904 */
[----:B------:R-:W-:Y:S05]  /*0400*/  EXIT ;  /* 0x000000000000794d */ /* 0x000fea0003800000 */
        .weak           $__internal_0_$__cuda_sm20_rcp_rn_f32_slowpath
        .type           $__internal_0_$__cuda_sm20_rcp_rn_f32_slowpath,@function
        .size           $__internal_0_$__cuda_sm20_rcp_rn_f32_slowpath,(.L_x_11 - $__internal_0_$__cuda_sm20_rcp_rn_f32_slowpath)
$__internal_0_$__cuda_sm20_rcp_rn_f32_slowpath:
[----:B------:R-:W-:Y:S01]  /*0410*/  IMAD.SHL.U32 R0, R9, 0x2, RZ ;  /* 0x0000000209007824 */ /* 0x000fe200078e00ff */
[----:B------:R-:W-:Y:S04]  /*0420*/  BSSY.RECONVERGENT B2, `(.L_x_6) ;  /* 0x0000031000027945 */ /* 0x000fe80003800200 */
[----:B------:R-:W-:Y:S02]  /*0430*/  SHF.R.U32.HI R2, RZ, 0x18, R0 ;  /* 0x00000018ff027819 */ /* 0x000fe40000011600 */
[----:B------:R-:W-:Y:S02]  /*0440*/  MOV R0, R9 ;  /* 0x0000000900007202 */ /* 0x000fe40000000f00 */
[----:B------:R-:W-:-:S13]  /*0450*/  ISETP.NE.U32.AND P0, PT, R2, RZ, PT ;  /* 0x000000ff0200720c */ /* 0x000fda0003f05070 */
[----:B------:R-:W-:Y:S05]  /*0460*/  @P0 BRA `(.L_x_7) ;  /* 0x0000000000280947 */ /* 0x000fea0003800000 */
[----:B------:R-:W-:-:S05]  /*0470*/  IMAD.SHL.U32 R2, R0, 0x2, RZ ;  /* 0x0000000200027824 */ /* 0x000fca00078e00ff */
[----:B------:R-:W-:-:S13]  /*0480*/  ISETP.NE.AND P0, PT, R2, RZ, PT ;  /* 0x000000ff0200720c */ /* 0x000fda0003f05270 */
[----:B------:R-:W-:Y:S01]  /*0490*/  @P0 FFMA R8, R0, 1.84467440737095516160e+19, RZ ;  /* 0x5f80000000080823 */ /* 0x000fe200000000ff */
[----:B------:R-:W-:Y:S08]  /*04a0*/  @!P0 MUFU.RCP R7, R0 ;  /* 0x0000000000078308 */ /* 0x000ff00000001000 */
[----:B------:R-:W0:Y:S02]  /*04b0*/  @P0 MUFU.RCP R9, R8 ;  /* 0x0000000800090308 */ /* 0x000e240000001000 */
[----:B0-----:R-:W-:-:S04]  /*04c0*/  @P0 FFMA R2, R8, R9, -1 ;  /* 0xbf80000008020423 */ /* 0x001fc80000000009 */
[----:B------:R-:W-:-:S04]  /*04d0*/  @P0 FADD.FTZ R2, -R2, -RZ ;  /* 0x800000ff02020221 */ /* 0x000fc80000010100 */
[----:B------:R-:W-:-:S04]  /*04e0*/  @P0 FFMA R2, R9, R2, R9 ;  /* 0x0000000209020223 */ /* 0x000fc80000000009 */
[----:B------:R-:W-:Y:S01]  /*04f0*/  @P0 FFMA R7, R2, 1.84467440737095516160e+19, RZ ;  /* 0x5f80000002070823 */ /* 0x000fe200000000ff */
[----:B------:R-:W-:Y:S06]  /*0500*/  BRA `(.L_x_8) ;  /* 0x0000000000887947 */ /* 0x000fec0003800000 */
.L_x_7:
[----:B------:R-:W-:-:S05]  /*0510*/  VIADD R7, R2, 0xffffff03 ;  /* 0xffffff0302077836 */ /* 0x000fca0000000000 */
[----:B------:R-:W-:-:S13]  /*0520*/  ISETP.GT.U32.AND P0, PT, R7, 0x1, PT ;  /* 0x000000010700780c */ /* 0x000fda0003f04070 */
[----:B------:R-:W-:Y:S05]  /*0530*/  @P0 BRA `(.L_x_9) ;  /* 0x0000000000780947 */ /* 0x000fea0003800000 */
[----:B------:R-:W-:Y:S01]  /*0540*/  LOP3.LUT R8, R0, 0x7fffff, RZ, 0xc0, !PT ;  /* 0x007fffff00087812 */ /* 0x000fe200078ec0ff */
[----:B------:R-:W-:-:S03]  /*0550*/  IMAD.MOV.U32 R14, RZ, RZ, 0x3 ;  /* 0x00000003ff0e7424 */ /* 0x000fc600078e00ff */
[----:B------:R-:W-:Y:S02]  /*0560*/  LOP3.LUT R8, R8, 0x3f800000, RZ, 0xfc, !PT ;  /* 0x3f80000008087812 */ /* 0x000fe400078efcff */
[----:B------:R-:W-:Y:S02]  /*0570*/  SHF.L.U32 R13, R14, R7, RZ ;  /* 0x000000070e0d7219 */ /* 0x000fe400000006ff */
[----:B------:R-:W0:Y:S02]  /*0580*/  MUFU.RCP R9, R8 ;  /* 0x0000000800097308 */ /* 0x000e240000001000 */
[----:B0-----:R-:W-:-:S04]  /*0590*/  FFMA R11, R8, R9, -1 ;  /* 0xbf800000080b7423 */ /* 0x001fc80000000009 */
[----:B------:R-:W-:-:S04]  /*05a0*/  FADD.FTZ R12, -R11, -RZ ;  /* 0x800000ff0b0c7221 */ /* 0x000fc80000010100 */
[CCC-:B------:R-:W-:Y:S01]  /*05b0*/  FFMA.RM R11, R9.reuse, R12.reuse, R9.reuse ;  /* 0x0000000c090b7223 */ /* 0x1c0fe20000004009 */
[----:B------:R-:W-:-:S04]  /*05c0*/  FFMA.RP R12, R9, R12, R9 ;  /* 0x0000000c090c7223 */ /* 0x000fc80000008009 */
[C---:B------:R-:W-:Y:S02]  /*05d0*/  LOP3.LUT R9, R11.reuse, 0x7fffff, RZ, 0xc0, !PT ;  /* 0x007fffff0b097812 */ /* 0x040fe400078ec0ff */
[----:B------:R-:W-:Y:S02]  /*05e0*/  FSETP.NEU.FTZ.AND P0, PT, R11, R12, PT ;  /* 0x0000000c0b00720b */ /* 0x000fe40003f1d000 */
[----:B------:R-:W-:Y:S02]  /*05f0*/  LOP3.LUT R12, R9, 0x800000, RZ, 0xfc, !PT ;  /* 0x00800000090c7812 */ /* 0x000fe400078efcff */
[----:B------:R-:W-:Y:S02]  /*0600*/  SEL R9, RZ, 0xffffffff, !P0 ;  /* 0xffffffffff097807 */ /* 0x000fe40004000000 */
[----:B------:R-:W-:Y:S02]  /*0610*/  LOP3.LUT R8, R13, R12, RZ, 0xc0, !PT ;  /* 0x0000000c0d087212 */ /* 0x000fe400078ec0ff */
[----:B------:R-:W-:-:S02]  /*0620*/  IADD3 R9, PT, PT, -R9, RZ, RZ ;  /* 0x000000ff09097210 */ /* 0x000fc40007ffe1ff */
[-C--:B------:R-:W-:Y:S02]  /*0630*/  SHF.R.U32.HI R8, RZ, R7.reuse, R8 ;  /* 0x00000007ff087219 */ /* 0x080fe40000011608 */
[----:B------:R-:W-:Y:S02]  /*0640*/  LOP3.LUT P1, RZ, R9, R7, R12, 0xf8, !PT ;  /* 0x0000000709ff7212 */ /* 0x000fe4000782f80c */
[C---:B------:R-:W-:Y:S02]  /*0650*/  LOP3.LUT P0, RZ, R8.reuse, 0x1, RZ, 0xc0, !PT ;  /* 0x0000000108ff7812 */ /* 0x040fe4000780c0ff */
[----:B------:R-:W-:-:S04]  /*0660*/  LOP3.LUT P2, RZ, R8, 0x2, RZ, 0xc0, !PT ;  /* 0x0000000208ff7812 */ /* 0x000fc8000784c0ff */
[----:B------:R-:W-:Y:S02]  /*0670*/  PLOP3.LUT P0, PT, P0, P1, P2, 0xe0, 0x0 ;  /* 0x000000000000781c */ /* 0x000fe40000703c20 */
[----:B------:R-:W-:Y:S02]  /*0680*/  LOP3.LUT P1, RZ, R0, 0x7fffff, RZ, 0xc0, !PT ;  /* 0x007fffff00ff7812 */ /* 0x000fe4000782c0ff */
[----:B------:R-:W-:-:S05]  /*0690*/  SEL R7, RZ, 0x1, !P0 ;  /* 0x00000001ff077807 */ /* 0x000fca0004000000 */
[----:B------:R-:W-:-:S05]  /*06a0*/  IMAD.MOV R7, RZ, RZ, -R7 ;  /* 0x000000ffff077224 */ /* 0x000fca00078e0a07 */
[----:B------:R-:W-:Y:S01]  /*06b0*/  ISETP.GE.AND P0, PT, R7, RZ, PT ;  /* 0x000000ff0700720c */ /* 0x000fe20003f06270 */
[----:B------:R-:W-:-:S05]  /*06c0*/  VIADD R7, R2, 0xffffff04 ;  /* 0xffffff0402077836 */ /* 0x000fca0000000000 */
[----:B------:R-:W-:-:S07]  /*06d0*/  SHF.R.U32.HI R7, RZ, R7, R12 ;  /* 0x00000007ff077219 */ /* 0x000fce000001160c */
[----:B------:R-:W-:-:S05]  /*06e0*/  @!P0 VIADD R7, R7, 0x1 ;  /* 0x0000000107078836 */ /* 0x000fca0000000000 */
[----:B------:R-:W-:-:S04]  /*06f0*/  @!P1 SHF.L.U32 R7, R7, 0x1, RZ ;  /* 0x0000000107079819 */ /* 0x000fc800000006ff */
[----:B------:R-:W-:Y:S01]  /*0700*/  LOP3.LUT R7, R7, 0x80000000, R0, 0xf8, !PT ;  /* 0x8000000007077812 */ /* 0x000fe200078ef800 */
[----:B------:R-:W-:Y:S06]  /*0710*/  BRA `(.L_x_8) ;  /* 0x0000000000047947 */ /* 0x000fec0003800000 */
.L_x_9:
[----:B------:R0:W1:Y:S02]  /*0720*/  MUFU.RCP R7, R0 ;  /* 0x0000000000077308 */ /* 0x0000640000001000 */
.L_x_8:
[----:B------:R-:W-:Y:S05]  /*0730*/  BSYNC.RECONVERGENT B2 ;  /* 0x0000000000027941 */ /* 0x000fea0003800200 */
.L_x_6:
[----:B01----:R-:W-:Y:S02]  /*0740*/  IMAD.MOV.U32 R0, RZ, RZ, R7 ;  /* 0x000000ffff007224 */ /* 0x003fe400078e0007 */
[----:B------:R-:W-:-:S04]  /*0750*/  IMAD.MOV.U32 R7, RZ, RZ, 0x0 ;  /* 0x00000000ff077424 */ /* 0x000fc800078e00ff */
[----:B------:R-:W-:Y:S05]  /*0760*/  RET.REL.NODEC R6 `(flipFaces) ;  /* 0xfffffff806247950 */ /* 0x000fea0003c3ffff */
.L_x_10:
        /* <DEDUP_REMOVED lines=9> */
.L_x_11:


//--------------------- .nv.shared.reserved.0     --------------------------
	.section	.nv.shared.reserved.0,"aw",@nobits
	.weak		__nv_reservedSMEM_offset_0_alias
	.size		__nv_reservedSMEM_offset_0_alias, 0, 64
	.other		__nv_reservedSMEM_offset_0_alias,@"STO_CUDA_RESERVED_SHARED STV_DEFAULT"
__nv_reservedSMEM_offset_0_alias:
	.zero		0
	.zero		64


//--------------------- .nv.constant0.consolidateFaces --------------------------
	.section	.nv.constant0.consolidateFaces,"a",@progbits
	.sectionflags	@""
	.align	4
.nv.constant0.consolidateFaces:
	.zero		920


//--------------------- .nv.constant0.flipFaces   --------------------------
	.section	.nv.constant0.flipFaces,"a",@progbits
	.sectionflags	@""
	.align	4
.nv.constant0.flipFaces:
	.zero		932


//--------------------- SYMBOLS --------------------------

	.type		.nv.reservedSmem.offset0,@object
	.size		.nv.reservedSmem.offset0,0x4
